	.headerflags	@"EF_CUDA_TEXMODE_UNIFIED EF_CUDA_64BIT_ADDRESS EF_CUDA_ACCELERATORS EF_CUDA_SM90 EF_CUDA_VIRTUAL_SM(EF_CUDA_SM90)"
	.elftype	@"ET_EXEC"


//--------------------- .nv.info                  --------------------------
	.section	.nv.info,"",@"SHT_CUDA_INFO"
	.align	4


	//----- nvinfo : EIATTR_REGCOUNT
	.align		4
        /*0000*/ 	.byte	0x04, 0x2f
        /*0002*/ 	.short	(.L_1 - .L_0)
	.align		4
.L_0:
        /*0004*/ 	.word	index@(triton_poi_fused__to_copy_arange_clamp_mul_sub_47)
        /*0008*/ 	.word	0x0000000c


	//----- nvinfo : EIATTR_MIN_STACK_SIZE
	.align		4
.L_1:
        /*000c*/ 	.byte	0x04, 0x12
        /*000e*/ 	.short	(.L_3 - .L_2)
	.align		4
.L_2:
        /*0010*/ 	.word	index@(triton_poi_fused__to_copy_arange_clamp_mul_sub_47)
        /*0014*/ 	.word	0x00000000


	//----- nvinfo : EIATTR_FRAME_SIZE
	.align		4
.L_3:
        /*0018*/ 	.byte	0x04, 0x11
        /*001a*/ 	.short	(.L_5 - .L_4)
	.align		4
.L_4:
        /*001c*/ 	.word	index@(triton_poi_fused__to_copy_arange_clamp_mul_sub_47)
        /*0020*/ 	.word	0x00000000


	//----- nvinfo : EIATTR_MIN_STACK_SIZE
	.align		4
.L_5:
        /*0024*/ 	.byte	0x04, 0x12
        /*0026*/ 	.short	(.L_7 - .L_6)
	.align		4
.L_6:
        /*0028*/ 	.word	index@(triton_poi_fused__to_copy_arange_clamp_mul_sub_47)
        /*002c*/ 	.word	0x00000000
.L_7:


//--------------------- .nv.info.triton_poi_fused__to_copy_arange_clamp_mul_sub_47 --------------------------
	.section	.nv.info.triton_poi_fused__to_copy_arange_clamp_mul_sub_47,"",@"SHT_CUDA_INFO"
	.sectionflags	@""
	.align	4


	//----- nvinfo : EIATTR_CUDA_API_VERSION
	.align		4
        /*0000*/ 	.byte	0x04, 0x37
        /*0002*/ 	.short	(.L_9 - .L_8)
.L_8:
        /*0004*/ 	.word	0x0000007c


	//----- nvinfo : EIATTR_KPARAM_INFO
	.align		4
.L_9:
        /*0008*/ 	.byte	0x04, 0x17
        /*000a*/ 	.short	(.L_11 - .L_10)
.L_10:
        /*000c*/ 	.word	0x00000000
        /*0010*/ 	.short	0x0001
        /*0012*/ 	.short	0x0008
        /*0014*/ 	.byte	0x00, 0xf0, 0x11, 0x00


	//----- nvinfo : EIATTR_KPARAM_INFO
	.align		4
.L_11:
        /*0018*/ 	.byte	0x04, 0x17
        /*001a*/ 	.short	(.L_13 - .L_12)
.L_12:
        /*001c*/ 	.word	0x00000000
        /*0020*/ 	.short	0x0000
        /*0022*/ 	.short	0x0000
        /*0024*/ 	.byte	0x00, 0xf4, 0x21, 0x00


	//----- nvinfo : EIATTR_SPARSE_MMA_MASK
	.align		4
.L_13:
        /*0028*/ 	.byte	0x03, 0x50
        /*002a*/ 	.short	0x0000


	//----- nvinfo : EIATTR_MAXREG_COUNT
	.align		4
        /*002c*/ 	.byte	0x03, 0x1b
        /*002e*/ 	.short	0x00ff


	//----- nvinfo : EIATTR_EXIT_INSTR_OFFSETS
	.align		4
        /*0030*/ 	.byte	0x04, 0x1c
        /*0032*/ 	.short	(.L_15 - .L_14)


	//   ....[0]....
.L_14:
        /*0034*/ 	.word	0x00000160


	//   ....[1]....
        /*0038*/ 	.word	0x00000190


	//----- nvinfo : EIATTR_REQNTID
	.align		4
.L_15:
        /*003c*/ 	.byte	0x04, 0x10
        /*003e*/ 	.short	(.L_17 - .L_16)
.L_16:
        /*0040*/ 	.word	0x00000020
        /*0044*/ 	.word	0x00000001
        /*0048*/ 	.word	0x00000001


	//----- nvinfo : EIATTR_CBANK_PARAM_SIZE
	.align		4
.L_17:
        /*004c*/ 	.byte	0x03, 0x19
        /*004e*/ 	.short	0x000c


	//----- nvinfo : EIATTR_PARAM_CBANK
	.align		4
        /*0050*/ 	.byte	0x04, 0x0a
        /*0052*/ 	.short	(.L_19 - .L_18)
	.align		4
.L_18:
        /*0054*/ 	.word	index@(.nv.constant0.triton_poi_fused__to_copy_arange_clamp_mul_sub_47)
        /*0058*/ 	.short	0x0210
        /*005a*/ 	.short	0x000c


	//----- nvinfo : EIATTR_SW_WAR
	.align		4
.L_19:
        /*005c*/ 	.byte	0x04, 0x36
        /*005e*/ 	.short	(.L_21 - .L_20)
.L_20:
        /*0060*/ 	.word	0x00000008
.L_21:


//--------------------- .nv.callgraph             --------------------------
	.section	.nv.callgraph,"",@"SHT_CUDA_CALLGRAPH"
	.align	4
	.sectionentsize	8
	.align		4
        /*0000*/ 	.word	0x00000000
	.align		4
        /*0004*/ 	.word	0xffffffff
	.align		4
        /*0008*/ 	.word	0x00000000
	.align		4
        /*000c*/ 	.word	0xfffffffe
	.align		4
        /*0010*/ 	.word	0x00000000
	.align		4
        /*0014*/ 	.word	0xfffffffd
	.align		4
        /*0018*/ 	.word	0x00000000
	.align		4
        /*001c*/ 	.word	0xfffffffc


//--------------------- .text.triton_poi_fused__to_copy_arange_clamp_mul_sub_47 --------------------------
	.section	.text.triton_poi_fused__to_copy_arange_clamp_mul_sub_47,"ax",@progbits
	.align	128
        .global         triton_poi_fused__to_copy_arange_clamp_mul_sub_47
        .type           triton_poi_fused__to_copy_arange_clamp_mul_sub_47,@function
        .size           triton_poi_fused__to_copy_arange_clamp_mul_sub_47,(.L_x_1 - triton_poi_fused__to_copy_arange_clamp_mul_sub_47)
        .other          triton_poi_fused__to_copy_arange_clamp_mul_sub_47,@"STO_CUDA_ENTRY STV_DEFAULT"
triton_poi_fused__to_copy_arange_clamp_mul_sub_47:
.text.triton_poi_fused__to_copy_arange_clamp_mul_sub_47:
[----:B------:R-:W0:Y:S02]  /*0000*/  LDC R1, c[0x0][0x28] ;  /* 0x00000a00ff017b82 */ /* 0x000e240000000800 */
[----:B------:R-:W1:Y:S01]  /*0010*/  S2R R0, SR_TID.X ;  /* 0x0000000000007919 */ /* 0x000e620000002100 */
[----:B------:R-:W2:Y:S01]  /*0020*/  S2R R5, SR_CTAID.X ;  /* 0x0000000000057919 */ /* 0x000ea20000002500 */
[----:B-1----:R-:W-:-:S05]  /*0030*/  IMAD.SHL.U32 R0, R0, 0x2, RZ ;  /* 0x0000000200007824 */ /* 0x002fca00078e00ff */
[----:B------:R-:W-:-:S05]  /*0040*/  LOP3.LUT R0, R0, 0x3e, RZ, 0xc0, !PT ;  /* 0x0000003e00007812 */ /* 0x000fca00078ec0ff */
[----:B--2---:R-:W-:-:S04]  /*0050*/  IMAD R5, R5, 0x40, R0 ;  /* 0x0000004005057824 */ /* 0x004fc800078e0200 */
[C---:B------:R-:W-:Y:S01]  /*0060*/  VIADD R0, R5.reuse, 0x1 ;  /* 0x0000000105007836 */ /* 0x040fe20000000000 */
[----:B------:R-:W-:Y:S02]  /*0070*/  I2FP.F32.S32 R2, R5 ;  /* 0x0000000500027245 */ /* 0x000fe40000201400 */
[----:B------:R-:W-:Y:S02]  /*0080*/  ISETP.GE.AND P0, PT, R5, 0x40, PT ;  /* 0x000000400500780c */ /* 0x000fe40003f06270 */
[----:B------:R-:W-:Y:S01]  /*0090*/  I2FP.F32.S32 R0, R0 ;  /* 0x0000000000007245 */ /* 0x000fe20000201400 */
[----:B------:R-:W-:-:S04]  /*00a0*/  FMUL R2, R2, 0.23809523880481719971 ;  /* 0x3e73cf3d02027820 */ /* 0x000fc80000400000 */
[----:B------:R-:W-:Y:S01]  /*00b0*/  FMUL R0, R0, 0.23809523880481719971 ;  /* 0x3e73cf3d00007820 */ /* 0x000fe20000400000 */
[----:B------:R-:W-:Y:S02]  /*00c0*/  FMNMX R4, RZ, R2, !PT ;  /* 0x00000002ff047209 */ /* 0x000fe40007800000 */
[----:B------:R-:W1:Y:S02]  /*00d0*/  LDC.64 R2, c[0x0][0x210] ;  /* 0x00008400ff027b82 */ /* 0x000e640000000a00 */
[----:B------:R-:W-:Y:S01]  /*00e0*/  FMNMX R0, RZ, R0, !PT ;  /* 0x00000000ff007209 */ /* 0x000fe20007800000 */
[----:B------:R-:W2:Y:S08]  /*00f0*/  F2I.TRUNC.NTZ R6, R4 ;  /* 0x0000000400067305 */ /* 0x000eb0000020f100 */
[----:B------:R-:W3:Y:S01]  /*0100*/  F2I.TRUNC.NTZ R7, R0 ;  /* 0x0000000000077305 */ /* 0x000ee2000020f100 */
[----:B--2---:R-:W-:-:S05]  /*0110*/  I2FP.F32.S32 R9, R6 ;  /* 0x0000000600097245 */ /* 0x004fca0000201400 */
[----:B------:R-:W-:Y:S01]  /*0120*/  FADD.SAT R6, R4, -R9 ;  /* 0x8000000904067221 */ /* 0x000fe20000002000 */
[----:B-1----:R-:W-:Y:S01]  /*0130*/  IMAD.WIDE R2, R5, 0x4, R2 ;  /* 0x0000000405027825 */ /* 0x002fe200078e0202 */
[----:B---3--:R-:W-:-:S05]  /*0140*/  I2FP.F32.S32 R7, R7 ;  /* 0x0000000700077245 */ /* 0x008fca0000201400 */
[----:B------:R-:W-:Y:S01]  /*0150*/  FADD.SAT R7, R0, -R7 ;  /* 0x8000000700077221 */ /* 0x000fe20000002000 */
[----:B------:R-:W-:Y:S06]  /*0160*/  @P0 EXIT ;  /* 0x000000000000094d */ /* 0x000fec0003800000 */
[----:B------:R-:W-:Y:S02]  /*0170*/  ULDC.64 UR4, c[0x0][0x208] ;  /* 0x0000820000047ab9 */ /* 0x000fe40000000a00 */
[----:B------:R-:W-:Y:S01]  /*0180*/  STG.E.64 desc[UR4][R2.64], R6 ;  /* 0x0000000602007986 */ /* 0x000fe2000c101b04 */
[----:B------:R-:W-:Y:S05]  /*0190*/  EXIT ;  /* 0x000000000000794d */ /* 0x000fea0003800000 */
.L_x_0:
[----:B------:R-:W-:-:S00]  /*01a0*/  BRA `(.L_x_0) ;  /* 0xfffffffc00fc7947 */ /* 0x000fc0000383ffff */
[----:B------:R-:W-:-:S00]  /*01b0*/  NOP ;  /* 0x0000000000007918 */ /* 0x000fc00000000000 */
        /* <DEDUP_REMOVED lines=12> */
.L_x_1:


//--------------------- .nv.constant0.triton_poi_fused__to_copy_arange_clamp_mul_sub_47 --------------------------
	.section	.nv.constant0.triton_poi_fused__to_copy_arange_clamp_mul_sub_47,"a",@progbits
	.sectionflags	@""
	.align	4
.nv.constant0.triton_poi_fused__to_copy_arange_clamp_mul_sub_47:
	.zero		540
